//
// Generated by NVIDIA NVVM Compiler
//
// Compiler Build ID: CL-36424714
// Cuda compilation tools, release 13.0, V13.0.88
// Based on NVVM 20.0.0
//

.version 9.0
.target sm_100
.address_size 64

	// .globl	_Z6kernelPi

.visible .entry _Z6kernelPi(
	.param .u64 .ptr .align 1 _Z6kernelPi_param_0
)
{
	.reg .pred 	%p<3>;
	.reg .b32 	%r<6>;
	.reg .b64 	%rd<3>;

	ld.param.u64 	%rd2, [_Z6kernelPi_param_0];
	cvta.to.global.u64 	%rd1, %rd2;
	mov.u32 	%r1, %tid.x;
	setp.eq.s32 	%p1, %r1, 1;
	@%p1 bra 	$L__BB0_3;
	setp.ne.s32 	%p2, %r1, 0;
	@%p2 bra 	$L__BB0_4;
	ld.global.u32 	%r4, [%rd1];
	add.s32 	%r5, %r4, 2;
	st.global.u32 	[%rd1], %r5;
	bra.uni 	$L__BB0_4;
$L__BB0_3:
	ld.global.u32 	%r2, [%rd1+4];
	add.s32 	%r3, %r2, 3;
	st.global.u32 	[%rd1+4], %r3;
$L__BB0_4:
	ret;

}


// ===== COMPILED SASS (sm_100) =====

	.target	sm_100

	.elftype	@"ET_EXEC"


//--------------------- .note.nv.tkinfo           --------------------------
	.section	.note.nv.tkinfo,"",@"SHT_NOTE"
	.sectionflags	@"SHF_NOTE_NV_TKINFO"
	.tkinfo
        /*0018*/ 	.word	0x00000002
        /*0030*/ 	.string	""
        /*0030*/ 	.string	"ptxas"
        /*0030*/ 	.string	"Cuda compilation tools, release 13.0, V13.0.88"
        /*0030*/ 	.string	"Build cuda_13.0.r13.0/compiler.36424714_0"
        /*0030*/ 	.string	"-arch sm_100 -m 64 "



//--------------------- .note.nv.cuinfo           --------------------------
	.section	.note.nv.cuinfo,"",@"SHT_NOTE"
	.sectionflags	@"SHF_NOTE_NV_CUINFO"
        /*0018*/ 	.short	0x0002
        /*001a*/ 	.short	0x0064
        /*001c*/ 	.short	0x0082
	.zero		2


//--------------------- .nv.info                  --------------------------
	.section	.nv.info,"",@"SHT_CUDA_INFO"
	.align	4


	//----- nvinfo : EIATTR_REGCOUNT
	.align		4
        /*0000*/ 	.byte	0x04, 0x2f
        /*0002*/ 	.short	(.L_1 - .L_0)
	.align		4
.L_0:
        /*0004*/ 	.word	index@(_Z6kernelPi)
        /*0008*/ 	.word	0x00000008


	//----- nvinfo : EIATTR_FRAME_SIZE
	.align		4
.L_1:
        /*000c*/ 	.byte	0x04, 0x11
        /*000e*/ 	.short	(.L_3 - .L_2)
	.align		4
.L_2:
        /*0010*/ 	.word	index@(_Z6kernelPi)
        /*0014*/ 	.word	0x00000000


	//----- nvinfo : EIATTR_MIN_STACK_SIZE
	.align		4
.L_3:
        /*0018*/ 	.byte	0x04, 0x12
        /*001a*/ 	.short	(.L_5 - .L_4)
	.align		4
.L_4:
        /*001c*/ 	.word	index@(_Z6kernelPi)
        /*0020*/ 	.word	0x00000000
.L_5:


//--------------------- .nv.compat                --------------------------
	.section	.nv.compat,"",@"SHT_CUDA_COMPAT_INFO"
	.align	4
        /*0000*/ 	.byte	0x02, 0x09, 0x00, 0x00, 0x02, 0x02, 0x01, 0x00, 0x02, 0x05, 0x05, 0x00, 0x03, 0x07, 0x01, 0x01
        /*0010*/ 	.byte	0x02, 0x03, 0x00, 0x00, 0x02, 0x06, 0x01, 0x00, 0x04, 0x0b, 0x08, 0x00, 0x09, 0x00, 0x00, 0x00
        /*0020*/ 	.byte	0x00, 0x00, 0x00, 0x00


//--------------------- .nv.info._Z6kernelPi      --------------------------
	.section	.nv.info._Z6kernelPi,"",@"SHT_CUDA_INFO"
	.sectionflags	@""
	.align	4


	//----- nvinfo : EIATTR_CUDA_API_VERSION
	.align		4
        /*0000*/ 	.byte	0x04, 0x37
        /*0002*/ 	.short	(.L_7 - .L_6)
.L_6:
        /*0004*/ 	.word	0x00000082


	//----- nvinfo : EIATTR_KPARAM_INFO
	.align		4
.L_7:
        /*0008*/ 	.byte	0x04, 0x17
        /*000a*/ 	.short	(.L_9 - .L_8)
.L_8:
        /*000c*/ 	.word	0x00000000
        /*0010*/ 	.short	0x0000
        /*0012*/ 	.short	0x0000
        /*0014*/ 	.byte	0x00, 0xf5, 0x21, 0x00


	//----- nvinfo : EIATTR_SPARSE_MMA_MASK
	.align		4
.L_9:
        /*0018*/ 	.byte	0x03, 0x50
        /*001a*/ 	.short	0x0000


	//----- nvinfo : EIATTR_MAXREG_COUNT
	.align		4
        /*001c*/ 	.byte	0x03, 0x1b
        /*001e*/ 	.short	0x00ff


	//----- nvinfo : EIATTR_MERCURY_ISA_VERSION
	.align		4
        /*0020*/ 	.byte	0x03, 0x5f
        /*0022*/ 	.short	0x0101


	//----- nvinfo : EIATTR_VRC_CTA_INIT_COUNT
	.align		4
        /*0024*/ 	.byte	0x02, 0x4a
	.zero		1
	.zero		1


	//----- nvinfo : EIATTR_EXIT_INSTR_OFFSETS
	.align		4
        /*0028*/ 	.byte	0x04, 0x1c
        /*002a*/ 	.short	(.L_11 - .L_10)


	//   ....[0]....
.L_10:
        /*002c*/ 	.word	0x00000060


	//   ....[1]....
        /*0030*/ 	.word	0x000000b0


	//   ....[2]....
        /*0034*/ 	.word	0x00000100


	//----- nvinfo : EIATTR_CRS_STACK_SIZE
	.align		4
.L_11:
        /*0038*/ 	.byte	0x04, 0x1e
        /*003a*/ 	.short	(.L_13 - .L_12)
.L_12:
        /*003c*/ 	.word	0x00000000


	//----- nvinfo : EIATTR_CBANK_PARAM_SIZE
	.align		4
.L_13:
        /*0040*/ 	.byte	0x03, 0x19
        /*0042*/ 	.short	0x0008


	//----- nvinfo : EIATTR_PARAM_CBANK
	.align		4
        /*0044*/ 	.byte	0x04, 0x0a
        /*0046*/ 	.short	(.L_15 - .L_14)
	.align		4
.L_14:
        /*0048*/ 	.word	index@(.nv.constant0._Z6kernelPi)
        /*004c*/ 	.short	0x0380
        /*004e*/ 	.short	0x0008


	//----- nvinfo : EIATTR_SW_WAR
	.align		4
.L_15:
        /*0050*/ 	.byte	0x04, 0x36
        /*0052*/ 	.short	(.L_17 - .L_16)
.L_16:
        /*0054*/ 	.word	0x00000008
.L_17:


//--------------------- .nv.callgraph             --------------------------
	.section	.nv.callgraph,"",@"SHT_CUDA_CALLGRAPH"
	.align	4
	.sectionentsize	8
	.align		4
        /*0000*/ 	.word	0x00000000
	.align		4
        /*0004*/ 	.word	0xffffffff
	.align		4
        /*0008*/ 	.word	0x00000000
	.align		4
        /*000c*/ 	.word	0xfffffffe
	.align		4
        /*0010*/ 	.word	0x00000000
	.align		4
        /*0014*/ 	.word	0xfffffffd
	.align		4
        /*0018*/ 	.word	0x00000000
	.align		4
        /*001c*/ 	.word	0xfffffffc


//--------------------- .text._Z6kernelPi         --------------------------
	.section	.text._Z6kernelPi,"ax",@progbits
	.align	128
        .global         _Z6kernelPi
        .type           _Z6kernelPi,@function
        .size           _Z6kernelPi,(.L_x_2 - _Z6kernelPi)
        .other          _Z6kernelPi,@"STO_CUDA_ENTRY STV_DEFAULT"
_Z6kernelPi:
.text._Z6kernelPi:
[----:B------:R-:W-:Y:S01]  /*0000*/  LDC R1, c[0x0][0x37c] ;  /* 0x0000df00ff017b82 */ /* 0x000fe20000000800 */
[----:B------:R-:W0:Y:S01]  /*0010*/  S2R R0, SR_TID.X ;  /* 0x0000000000007919 */ /* 0x000e220000002100 */
[----:B------:R-:W1:Y:S01]  /*0020*/  LDCU.64 UR4, c[0x0][0x358] ;  /* 0x00006b00ff0477ac */ /* 0x000e620008000a00 */
[----:B0-----:R-:W-:-:S13]  /*0030*/  ISETP.NE.AND P0, PT, R0, 0x1, PT ;  /* 0x000000010000780c */ /* 0x001fda0003f05270 */
[----:B-1----:R-:W-:Y:S05]  /*0040*/  @!P0 BRA `(.L_x_0) ;  /* 0x00000000001c8947 */ /* 0x002fea0003800000 */
[----:B------:R-:W-:-:S13]  /*0050*/  ISETP.NE.AND P0, PT, R0, RZ, PT ;  /* 0x000000ff0000720c */ /* 0x000fda0003f05270 */
[----:B------:R-:W-:Y:S05]  /*0060*/  @P0 EXIT ;  /* 0x000000000000094d */ /* 0x000fea0003800000 */
[----:B------:R-:W0:Y:S02]  /*0070*/  LDC.64 R2, c[0x0][0x380] ;  /* 0x0000e000ff027b82 */ /* 0x000e240000000a00 */
[----:B0-----:R-:W2:Y:S02]  /*0080*/  LDG.E R0, desc[UR4][R2.64] ;  /* 0x0000000402007981 */ /* 0x001ea4000c1e1900 */
[----:B--2---:R-:W-:-:S05]  /*0090*/  VIADD R5, R0, 0x2 ;  /* 0x0000000200057836 */ /* 0x004fca0000000000 */
[----:B------:R-:W-:Y:S01]  /*00a0*/  STG.E desc[UR4][R2.64], R5 ;  /* 0x0000000502007986 */ /* 0x000fe2000c101904 */
[----:B------:R-:W-:Y:S05]  /*00b0*/  EXIT ;  /* 0x000000000000794d */ /* 0x000fea0003800000 */
.L_x_0:
[----:B------:R-:W0:Y:S02]  /*00c0*/  LDC.64 R2, c[0x0][0x380] ;  /* 0x0000e000ff027b82 */ /* 0x000e240000000a00 */
[----:B0-----:R-:W2:Y:S02]  /*00d0*/  LDG.E R0, desc[UR4][R2.64+0x4] ;  /* 0x0000040402007981 */ /* 0x001ea4000c1e1900 */
[----:B--2---:R-:W-:-:S05]  /*00e0*/  VIADD R5, R0, 0x3 ;  /* 0x0000000300057836 */ /* 0x004fca0000000000 */
[----:B------:R-:W-:Y:S01]  /*00f0*/  STG.E desc[UR4][R2.64+0x4], R5 ;  /* 0x0000040502007986 */ /* 0x000fe2000c101904 */
[----:B------:R-:W-:Y:S05]  /*0100*/  EXIT ;  /* 0x000000000000794d */ /* 0x000fea0003800000 */
.L_x_1:
[----:B------:R-:W-:-:S00]  /*0110*/  BRA `(.L_x_1) ;  /* 0xfffffffc00fc7947 */ /* 0x000fc0000383ffff */
[----:B------:R-:W-:-:S00]  /*0120*/  NOP ;  /* 0x0000000000007918 */ /* 0x000fc00000000000 */
        /* <DEDUP_REMOVED lines=13> */
.L_x_2:


//--------------------- .nv.shared.reserved.0     --------------------------
	.section	.nv.shared.reserved.0,"aw",@nobits
	.weak		__nv_reservedSMEM_offset_0_alias
	.size		__nv_reservedSMEM_offset_0_alias, 0, 64
	.other		__nv_reservedSMEM_offset_0_alias,@"STO_CUDA_RESERVED_SHARED STV_DEFAULT"
__nv_reservedSMEM_offset_0_alias:
	.zero		0
	.zero		64


//--------------------- .nv.constant0._Z6kernelPi --------------------------
	.section	.nv.constant0._Z6kernelPi,"a",@progbits
	.sectionflags	@""
	.align	4
.nv.constant0._Z6kernelPi:
	.zero		904


//--------------------- SYMBOLS --------------------------

	.type		.nv.reservedSmem.offset0,@object
	.size		.nv.reservedSmem.offset0,0x4
